//
// Generated by NVIDIA NVVM Compiler
//
// Compiler Build ID: CL-36424714
// Cuda compilation tools, release 13.0, V13.0.88
// Based on NVVM 20.0.0
//

.version 9.0
.target sm_100
.address_size 64

	// .globl	_Z1kP3s_tS0_

.visible .entry _Z1kP3s_tS0_(
	.param .u64 .ptr .align 1 _Z1kP3s_tS0__param_0,
	.param .u64 .ptr .align 1 _Z1kP3s_tS0__param_1
)
{
	.reg .b16 	%rs<13>;
	.reg .b32 	%r<2>;
	.reg .b64 	%rd<8>;

	ld.param.u64 	%rd1, [_Z1kP3s_tS0__param_0];
	ld.param.u64 	%rd2, [_Z1kP3s_tS0__param_1];
	cvta.to.global.u64 	%rd3, %rd1;
	cvta.to.global.u64 	%rd4, %rd2;
	mov.u32 	%r1, %tid.x;
	mul.wide.u32 	%rd5, %r1, 6;
	add.s64 	%rd6, %rd4, %rd5;
	add.s64 	%rd7, %rd3, %rd5;
	ld.global.u8 	%rs1, [%rd7];
	ld.global.u8 	%rs2, [%rd7+1];
	ld.global.u8 	%rs3, [%rd7+2];
	ld.global.u8 	%rs4, [%rd7+3];
	ld.global.u8 	%rs5, [%rd7+4];
	ld.global.u8 	%rs6, [%rd7+5];
	ld.global.u8 	%rs7, [%rd7+6];
	ld.global.u8 	%rs8, [%rd7+7];
	ld.global.u8 	%rs9, [%rd7+8];
	ld.global.u8 	%rs10, [%rd7+9];
	ld.global.u8 	%rs11, [%rd7+10];
	ld.global.u8 	%rs12, [%rd7+11];
	st.global.u8 	[%rd6], %rs1;
	st.global.u8 	[%rd6+1], %rs2;
	st.global.u8 	[%rd6+2], %rs3;
	st.global.u8 	[%rd6+3], %rs4;
	st.global.u8 	[%rd6+4], %rs5;
	st.global.u8 	[%rd6+5], %rs6;
	st.global.u8 	[%rd6+6], %rs7;
	st.global.u8 	[%rd6+7], %rs8;
	st.global.u8 	[%rd6+8], %rs9;
	st.global.u8 	[%rd6+9], %rs10;
	st.global.u8 	[%rd6+10], %rs11;
	st.global.u8 	[%rd6+11], %rs12;
	ret;

}


// ===== COMPILED SASS (sm_100) =====

	.target	sm_100

	.elftype	@"ET_EXEC"


//--------------------- .note.nv.tkinfo           --------------------------
	.section	.note.nv.tkinfo,"",@"SHT_NOTE"
	.sectionflags	@"SHF_NOTE_NV_TKINFO"
	.tkinfo
        /*0018*/ 	.word	0x00000002
        /*0030*/ 	.string	""
        /*0030*/ 	.string	"ptxas"
        /*0030*/ 	.string	"Cuda compilation tools, release 13.0, V13.0.88"
        /*0030*/ 	.string	"Build cuda_13.0.r13.0/compiler.36424714_0"
        /*0030*/ 	.string	"-arch sm_100 -m 64 "



//--------------------- .note.nv.cuinfo           --------------------------
	.section	.note.nv.cuinfo,"",@"SHT_NOTE"
	.sectionflags	@"SHF_NOTE_NV_CUINFO"
        /*0018*/ 	.short	0x0002
        /*001a*/ 	.short	0x0064
        /*001c*/ 	.short	0x0082
	.zero		2


//--------------------- .nv.info                  --------------------------
	.section	.nv.info,"",@"SHT_CUDA_INFO"
	.align	4


	//----- nvinfo : EIATTR_REGCOUNT
	.align		4
        /*0000*/ 	.byte	0x04, 0x2f
        /*0002*/ 	.short	(.L_1 - .L_0)
	.align		4
.L_0:
        /*0004*/ 	.word	index@(_Z1kP3s_tS0_)
        /*0008*/ 	.word	0x00000020


	//----- nvinfo : EIATTR_FRAME_SIZE
	.align		4
.L_1:
        /*000c*/ 	.byte	0x04, 0x11
        /*000e*/ 	.short	(.L_3 - .L_2)
	.align		4
.L_2:
        /*0010*/ 	.word	index@(_Z1kP3s_tS0_)
        /*0014*/ 	.word	0x00000000


	//----- nvinfo : EIATTR_MIN_STACK_SIZE
	.align		4
.L_3:
        /*0018*/ 	.byte	0x04, 0x12
        /*001a*/ 	.short	(.L_5 - .L_4)
	.align		4
.L_4:
        /*001c*/ 	.word	index@(_Z1kP3s_tS0_)
        /*0020*/ 	.word	0x00000000
.L_5:


//--------------------- .nv.compat                --------------------------
	.section	.nv.compat,"",@"SHT_CUDA_COMPAT_INFO"
	.align	4
        /*0000*/ 	.byte	0x02, 0x09, 0x00, 0x00, 0x02, 0x02, 0x01, 0x00, 0x02, 0x05, 0x05, 0x00, 0x03, 0x07, 0x01, 0x01
        /*0010*/ 	.byte	0x02, 0x03, 0x00, 0x00, 0x02, 0x06, 0x01, 0x00, 0x04, 0x0b, 0x08, 0x00, 0x09, 0x00, 0x00, 0x00
        /*0020*/ 	.byte	0x00, 0x00, 0x00, 0x00


//--------------------- .nv.info._Z1kP3s_tS0_     --------------------------
	.section	.nv.info._Z1kP3s_tS0_,"",@"SHT_CUDA_INFO"
	.sectionflags	@""
	.align	4


	//----- nvinfo : EIATTR_CUDA_API_VERSION
	.align		4
        /*0000*/ 	.byte	0x04, 0x37
        /*0002*/ 	.short	(.L_7 - .L_6)
.L_6:
        /*0004*/ 	.word	0x00000082


	//----- nvinfo : EIATTR_KPARAM_INFO
	.align		4
.L_7:
        /*0008*/ 	.byte	0x04, 0x17
        /*000a*/ 	.short	(.L_9 - .L_8)
.L_8:
        /*000c*/ 	.word	0x00000000
        /*0010*/ 	.short	0x0001
        /*0012*/ 	.short	0x0008
        /*0014*/ 	.byte	0x00, 0xf5, 0x21, 0x00


	//----- nvinfo : EIATTR_KPARAM_INFO
	.align		4
.L_9:
        /*0018*/ 	.byte	0x04, 0x17
        /*001a*/ 	.short	(.L_11 - .L_10)
.L_10:
        /*001c*/ 	.word	0x00000000
        /*0020*/ 	.short	0x0000
        /*0022*/ 	.short	0x0000
        /*0024*/ 	.byte	0x00, 0xf5, 0x21, 0x00


	//----- nvinfo : EIATTR_SPARSE_MMA_MASK
	.align		4
.L_11:
        /*0028*/ 	.byte	0x03, 0x50
        /*002a*/ 	.short	0x0000


	//----- nvinfo : EIATTR_MAXREG_COUNT
	.align		4
        /*002c*/ 	.byte	0x03, 0x1b
        /*002e*/ 	.short	0x00ff


	//----- nvinfo : EIATTR_MERCURY_ISA_VERSION
	.align		4
        /*0030*/ 	.byte	0x03, 0x5f
        /*0032*/ 	.short	0x0101


	//----- nvinfo : EIATTR_VRC_CTA_INIT_COUNT
	.align		4
        /*0034*/ 	.byte	0x02, 0x4a
	.zero		1
	.zero		1


	//----- nvinfo : EIATTR_EXIT_INSTR_OFFSETS
	.align		4
        /*0038*/ 	.byte	0x04, 0x1c
        /*003a*/ 	.short	(.L_13 - .L_12)


	//   ....[0]....
.L_12:
        /*003c*/ 	.word	0x000001f0


	//----- nvinfo : EIATTR_CBANK_PARAM_SIZE
	.align		4
.L_13:
        /*0040*/ 	.byte	0x03, 0x19
        /*0042*/ 	.short	0x0010


	//----- nvinfo : EIATTR_PARAM_CBANK
	.align		4
        /*0044*/ 	.byte	0x04, 0x0a
        /*0046*/ 	.short	(.L_15 - .L_14)
	.align		4
.L_14:
        /*0048*/ 	.word	index@(.nv.constant0._Z1kP3s_tS0_)
        /*004c*/ 	.short	0x0380
        /*004e*/ 	.short	0x0010


	//----- nvinfo : EIATTR_SW_WAR
	.align		4
.L_15:
        /*0050*/ 	.byte	0x04, 0x36
        /*0052*/ 	.short	(.L_17 - .L_16)
.L_16:
        /*0054*/ 	.word	0x00000008
.L_17:


//--------------------- .nv.callgraph             --------------------------
	.section	.nv.callgraph,"",@"SHT_CUDA_CALLGRAPH"
	.align	4
	.sectionentsize	8
	.align		4
        /*0000*/ 	.word	0x00000000
	.align		4
        /*0004*/ 	.word	0xffffffff
	.align		4
        /*0008*/ 	.word	0x00000000
	.align		4
        /*000c*/ 	.word	0xfffffffe
	.align		4
        /*0010*/ 	.word	0x00000000
	.align		4
        /*0014*/ 	.word	0xfffffffd
	.align		4
        /*0018*/ 	.word	0x00000000
	.align		4
        /*001c*/ 	.word	0xfffffffc


//--------------------- .text._Z1kP3s_tS0_        --------------------------
	.section	.text._Z1kP3s_tS0_,"ax",@progbits
	.align	128
        .global         _Z1kP3s_tS0_
        .type           _Z1kP3s_tS0_,@function
        .size           _Z1kP3s_tS0_,(.L_x_1 - _Z1kP3s_tS0_)
        .other          _Z1kP3s_tS0_,@"STO_CUDA_ENTRY STV_DEFAULT"
_Z1kP3s_tS0_:
.text._Z1kP3s_tS0_:
[----:B------:R-:W-:Y:S01]  /*0000*/  LDC R1, c[0x0][0x37c] ;  /* 0x0000df00ff017b82 */ /* 0x000fe20000000800 */
[----:B------:R-:W0:Y:S07]  /*0010*/  S2R R0, SR_TID.X ;  /* 0x0000000000007919 */ /* 0x000e2e0000002100 */
[----:B------:R-:W0:Y:S01]  /*0020*/  LDC.64 R4, c[0x0][0x380] ;  /* 0x0000e000ff047b82 */ /* 0x000e220000000a00 */
[----:B------:R-:W1:Y:S07]  /*0030*/  LDCU.64 UR4, c[0x0][0x358] ;  /* 0x00006b00ff0477ac */ /* 0x000e6e0008000a00 */
[----:B------:R-:W2:Y:S01]  /*0040*/  LDC.64 R2, c[0x0][0x388] ;  /* 0x0000e200ff027b82 */ /* 0x000ea20000000a00 */
[----:B0-----:R-:W-:-:S05]  /*0050*/  IMAD.WIDE.U32 R4, R0, 0x6, R4 ;  /* 0x0000000600047825 */ /* 0x001fca00078e0004 */
[----:B-1----:R-:W3:Y:S04]  /*0060*/  LDG.E.U8 R7, desc[UR4][R4.64] ;  /* 0x0000000404077981 */ /* 0x002ee8000c1e1100 */
[----:B------:R-:W4:Y:S04]  /*0070*/  LDG.E.U8 R9, desc[UR4][R4.64+0x1] ;  /* 0x0000010404097981 */ /* 0x000f28000c1e1100 */
[----:B------:R-:W5:Y:S04]  /*0080*/  LDG.E.U8 R11, desc[UR4][R4.64+0x2] ;  /* 0x00000204040b7981 */ /* 0x000f68000c1e1100 */
        /* <DEDUP_REMOVED lines=8> */
[----:B------:R-:W5:Y:S01]  /*0110*/  LDG.E.U8 R29, desc[UR4][R4.64+0xb] ;  /* 0x00000b04041d7981 */ /* 0x000f62000c1e1100 */
[----:B--2---:R-:W-:-:S05]  /*0120*/  IMAD.WIDE.U32 R2, R0, 0x6, R2 ;  /* 0x0000000600027825 */ /* 0x004fca00078e0002 */
[----:B---3--:R-:W-:Y:S04]  /*0130*/  STG.E.U8 desc[UR4][R2.64], R7 ;  /* 0x0000000702007986 */ /* 0x008fe8000c101104 */
[----:B----4-:R-:W-:Y:S04]  /*0140*/  STG.E.U8 desc[UR4][R2.64+0x1], R9 ;  /* 0x0000010902007986 */ /* 0x010fe8000c101104 */
[----:B-----5:R-:W-:Y:S04]  /*0150*/  STG.E.U8 desc[UR4][R2.64+0x2], R11 ;  /* 0x0000020b02007986 */ /* 0x020fe8000c101104 */
[----:B------:R-:W-:Y:S04]  /*0160*/  STG.E.U8 desc[UR4][R2.64+0x3], R13 ;  /* 0x0000030d02007986 */ /* 0x000fe8000c101104 */
[----:B------:R-:W-:Y:S04]  /*0170*/  STG.E.U8 desc[UR4][R2.64+0x4], R15 ;  /* 0x0000040f02007986 */ /* 0x000fe8000c101104 */
[----:B------:R-:W-:Y:S04]  /*0180*/  STG.E.U8 desc[UR4][R2.64+0x5], R17 ;  /* 0x0000051102007986 */ /* 0x000fe8000c101104 */
[----:B------:R-:W-:Y:S04]  /*0190*/  STG.E.U8 desc[UR4][R2.64+0x6], R19 ;  /* 0x0000061302007986 */ /* 0x000fe8000c101104 */
[----:B------:R-:W-:Y:S04]  /*01a0*/  STG.E.U8 desc[UR4][R2.64+0x7], R21 ;  /* 0x0000071502007986 */ /* 0x000fe8000c101104 */
[----:B------:R-:W-:Y:S04]  /*01b0*/  STG.E.U8 desc[UR4][R2.64+0x8], R23 ;  /* 0x0000081702007986 */ /* 0x000fe8000c101104 */
[----:B------:R-:W-:Y:S04]  /*01c0*/  STG.E.U8 desc[UR4][R2.64+0x9], R25 ;  /* 0x0000091902007986 */ /* 0x000fe8000c101104 */
[----:B------:R-:W-:Y:S04]  /*01d0*/  STG.E.U8 desc[UR4][R2.64+0xa], R27 ;  /* 0x00000a1b02007986 */ /* 0x000fe8000c101104 */
[----:B------:R-:W-:Y:S01]  /*01e0*/  STG.E.U8 desc[UR4][R2.64+0xb], R29 ;  /* 0x00000b1d02007986 */ /* 0x000fe2000c101104 */
[----:B------:R-:W-:Y:S05]  /*01f0*/  EXIT ;  /* 0x000000000000794d */ /* 0x000fea0003800000 */
.L_x_0:
[----:B------:R-:W-:-:S00]  /*0200*/  BRA `(.L_x_0) ;  /* 0xfffffffc00fc7947 */ /* 0x000fc0000383ffff */
[----:B------:R-:W-:-:S00]  /*0210*/  NOP ;  /* 0x0000000000007918 */ /* 0x000fc00000000000 */
        /* <DEDUP_REMOVED lines=14> */
.L_x_1:


//--------------------- .nv.shared.reserved.0     --------------------------
	.section	.nv.shared.reserved.0,"aw",@nobits
	.weak		__nv_reservedSMEM_offset_0_alias
	.size		__nv_reservedSMEM_offset_0_alias, 0, 64
	.other		__nv_reservedSMEM_offset_0_alias,@"STO_CUDA_RESERVED_SHARED STV_DEFAULT"
__nv_reservedSMEM_offset_0_alias:
	.zero		0
	.zero		64


//--------------------- .nv.constant0._Z1kP3s_tS0_ --------------------------
	.section	.nv.constant0._Z1kP3s_tS0_,"a",@progbits
	.sectionflags	@""
	.align	4
.nv.constant0._Z1kP3s_tS0_:
	.zero		912


//--------------------- SYMBOLS --------------------------

	.type		.nv.reservedSmem.offset0,@object
	.size		.nv.reservedSmem.offset0,0x4
